//
// Generated by NVIDIA NVVM Compiler
//
// Compiler Build ID: CL-36424714
// Cuda compilation tools, release 13.0, V13.0.88
// Based on NVVM 20.0.0
//

.version 9.0
.target sm_100
.address_size 64

	// .globl	_Z8sgemm_v0PKfS0_Pfiiiff

.visible .entry _Z8sgemm_v0PKfS0_Pfiiiff(
	.param .u64 .ptr .align 1 _Z8sgemm_v0PKfS0_Pfiiiff_param_0,
	.param .u64 .ptr .align 1 _Z8sgemm_v0PKfS0_Pfiiiff_param_1,
	.param .u64 .ptr .align 1 _Z8sgemm_v0PKfS0_Pfiiiff_param_2,
	.param .u32 _Z8sgemm_v0PKfS0_Pfiiiff_param_3,
	.param .u32 _Z8sgemm_v0PKfS0_Pfiiiff_param_4,
	.param .u32 _Z8sgemm_v0PKfS0_Pfiiiff_param_5,
	.param .f32 _Z8sgemm_v0PKfS0_Pfiiiff_param_6,
	.param .f32 _Z8sgemm_v0PKfS0_Pfiiiff_param_7
)
{
	.reg .pred 	%p<13>;
	.reg .b32 	%r<41>;
	.reg .b32 	%f<73>;
	.reg .b64 	%rd<53>;

	ld.param.u64 	%rd7, [_Z8sgemm_v0PKfS0_Pfiiiff_param_0];
	ld.param.u64 	%rd8, [_Z8sgemm_v0PKfS0_Pfiiiff_param_1];
	ld.param.u64 	%rd6, [_Z8sgemm_v0PKfS0_Pfiiiff_param_2];
	ld.param.u32 	%r20, [_Z8sgemm_v0PKfS0_Pfiiiff_param_3];
	ld.param.u32 	%r18, [_Z8sgemm_v0PKfS0_Pfiiiff_param_4];
	ld.param.u32 	%r19, [_Z8sgemm_v0PKfS0_Pfiiiff_param_5];
	ld.param.f32 	%f13, [_Z8sgemm_v0PKfS0_Pfiiiff_param_6];
	ld.param.f32 	%f14, [_Z8sgemm_v0PKfS0_Pfiiiff_param_7];
	cvta.to.global.u64 	%rd1, %rd8;
	cvta.to.global.u64 	%rd2, %rd7;
	mov.u32 	%r21, %ntid.y;
	mov.u32 	%r22, %ctaid.y;
	mov.u32 	%r23, %tid.y;
	mad.lo.s32 	%r1, %r21, %r22, %r23;
	mov.u32 	%r24, %ntid.x;
	mov.u32 	%r25, %ctaid.x;
	mov.u32 	%r26, %tid.x;
	mad.lo.s32 	%r2, %r24, %r25, %r26;
	setp.ge.s32 	%p1, %r1, %r20;
	setp.ge.s32 	%p2, %r2, %r18;
	or.pred  	%p3, %p1, %p2;
	@%p3 bra 	$L__BB0_14;
	setp.lt.s32 	%p4, %r19, 1;
	mov.f32 	%f72, 0f00000000;
	@%p4 bra 	$L__BB0_13;
	mul.lo.s32 	%r3, %r19, %r1;
	and.b32  	%r4, %r19, 7;
	setp.lt.u32 	%p5, %r19, 8;
	mov.f32 	%f72, 0f00000000;
	mov.b32 	%r39, 0;
	@%p5 bra 	$L__BB0_5;
	and.b32  	%r39, %r19, 2147483640;
	neg.s32 	%r37, %r39;
	shl.b32 	%r7, %r18, 3;
	mul.wide.u32 	%rd9, %r3, 4;
	add.s64 	%rd10, %rd9, %rd2;
	add.s64 	%rd52, %rd10, 16;
	mov.f32 	%f72, 0f00000000;
	mul.wide.s32 	%rd13, %r18, 4;
	mov.u32 	%r36, %r2;
$L__BB0_4:
	.pragma "nounroll";
	ld.global.nc.f32 	%f19, [%rd52+-16];
	mul.wide.s32 	%rd11, %r36, 4;
	add.s64 	%rd12, %rd1, %rd11;
	ld.global.nc.f32 	%f20, [%rd12];
	fma.rn.f32 	%f21, %f19, %f20, %f72;
	ld.global.nc.f32 	%f22, [%rd52+-12];
	add.s64 	%rd14, %rd12, %rd13;
	ld.global.nc.f32 	%f23, [%rd14];
	fma.rn.f32 	%f24, %f22, %f23, %f21;
	ld.global.nc.f32 	%f25, [%rd52+-8];
	add.s64 	%rd15, %rd14, %rd13;
	ld.global.nc.f32 	%f26, [%rd15];
	fma.rn.f32 	%f27, %f25, %f26, %f24;
	ld.global.nc.f32 	%f28, [%rd52+-4];
	add.s64 	%rd16, %rd15, %rd13;
	ld.global.nc.f32 	%f29, [%rd16];
	fma.rn.f32 	%f30, %f28, %f29, %f27;
	ld.global.nc.f32 	%f31, [%rd52];
	add.s64 	%rd17, %rd16, %rd13;
	ld.global.nc.f32 	%f32, [%rd17];
	fma.rn.f32 	%f33, %f31, %f32, %f30;
	ld.global.nc.f32 	%f34, [%rd52+4];
	add.s64 	%rd18, %rd17, %rd13;
	ld.global.nc.f32 	%f35, [%rd18];
	fma.rn.f32 	%f36, %f34, %f35, %f33;
	ld.global.nc.f32 	%f37, [%rd52+8];
	add.s64 	%rd19, %rd18, %rd13;
	ld.global.nc.f32 	%f38, [%rd19];
	fma.rn.f32 	%f39, %f37, %f38, %f36;
	ld.global.nc.f32 	%f40, [%rd52+12];
	add.s64 	%rd20, %rd19, %rd13;
	ld.global.nc.f32 	%f41, [%rd20];
	fma.rn.f32 	%f72, %f40, %f41, %f39;
	add.s32 	%r37, %r37, 8;
	add.s32 	%r36, %r36, %r7;
	add.s64 	%rd52, %rd52, 32;
	setp.ne.s32 	%p6, %r37, 0;
	@%p6 bra 	$L__BB0_4;
$L__BB0_5:
	setp.eq.s32 	%p7, %r4, 0;
	@%p7 bra 	$L__BB0_13;
	and.b32  	%r13, %r19, 3;
	setp.lt.u32 	%p8, %r4, 4;
	@%p8 bra 	$L__BB0_8;
	add.s32 	%r28, %r39, %r3;
	mul.wide.u32 	%rd21, %r28, 4;
	add.s64 	%rd22, %rd2, %rd21;
	ld.global.nc.f32 	%f43, [%rd22];
	mad.lo.s32 	%r29, %r39, %r18, %r2;
	mul.wide.s32 	%rd23, %r29, 4;
	add.s64 	%rd24, %rd1, %rd23;
	ld.global.nc.f32 	%f44, [%rd24];
	fma.rn.f32 	%f45, %f43, %f44, %f72;
	cvt.u64.u32 	%rd25, %r3;
	cvt.u64.u32 	%rd26, %r39;
	add.s64 	%rd27, %rd26, %rd25;
	shl.b64 	%rd28, %rd27, 2;
	add.s64 	%rd29, %rd2, %rd28;
	ld.global.nc.f32 	%f46, [%rd29+4];
	mul.wide.s32 	%rd30, %r18, 4;
	add.s64 	%rd31, %rd24, %rd30;
	ld.global.nc.f32 	%f47, [%rd31];
	fma.rn.f32 	%f48, %f46, %f47, %f45;
	ld.global.nc.f32 	%f49, [%rd29+8];
	add.s64 	%rd32, %rd31, %rd30;
	ld.global.nc.f32 	%f50, [%rd32];
	fma.rn.f32 	%f51, %f49, %f50, %f48;
	ld.global.nc.f32 	%f52, [%rd29+12];
	add.s64 	%rd33, %rd32, %rd30;
	ld.global.nc.f32 	%f53, [%rd33];
	fma.rn.f32 	%f72, %f52, %f53, %f51;
	add.s32 	%r39, %r39, 4;
$L__BB0_8:
	setp.eq.s32 	%p9, %r13, 0;
	@%p9 bra 	$L__BB0_13;
	setp.eq.s32 	%p10, %r13, 1;
	@%p10 bra 	$L__BB0_11;
	add.s32 	%r30, %r39, %r3;
	mul.wide.u32 	%rd34, %r30, 4;
	add.s64 	%rd35, %rd2, %rd34;
	ld.global.nc.f32 	%f55, [%rd35];
	mad.lo.s32 	%r31, %r39, %r18, %r2;
	mul.wide.s32 	%rd36, %r31, 4;
	add.s64 	%rd37, %rd1, %rd36;
	ld.global.nc.f32 	%f56, [%rd37];
	fma.rn.f32 	%f57, %f55, %f56, %f72;
	cvt.u64.u32 	%rd38, %r3;
	cvt.u64.u32 	%rd39, %r39;
	add.s64 	%rd40, %rd39, %rd38;
	shl.b64 	%rd41, %rd40, 2;
	add.s64 	%rd42, %rd2, %rd41;
	ld.global.nc.f32 	%f58, [%rd42+4];
	mul.wide.s32 	%rd43, %r18, 4;
	add.s64 	%rd44, %rd37, %rd43;
	ld.global.nc.f32 	%f59, [%rd44];
	fma.rn.f32 	%f72, %f58, %f59, %f57;
	add.s32 	%r39, %r39, 2;
$L__BB0_11:
	and.b32  	%r32, %r19, 1;
	setp.eq.b32 	%p11, %r32, 1;
	not.pred 	%p12, %p11;
	@%p12 bra 	$L__BB0_13;
	add.s32 	%r33, %r39, %r3;
	mul.wide.u32 	%rd45, %r33, 4;
	add.s64 	%rd46, %rd2, %rd45;
	ld.global.nc.f32 	%f60, [%rd46];
	mad.lo.s32 	%r34, %r39, %r18, %r2;
	mul.wide.s32 	%rd47, %r34, 4;
	add.s64 	%rd48, %rd1, %rd47;
	ld.global.nc.f32 	%f61, [%rd48];
	fma.rn.f32 	%f72, %f60, %f61, %f72;
$L__BB0_13:
	mad.lo.s32 	%r35, %r18, %r1, %r2;
	cvta.to.global.u64 	%rd49, %rd6;
	mul.wide.s32 	%rd50, %r35, 4;
	add.s64 	%rd51, %rd49, %rd50;
	ld.global.f32 	%f62, [%rd51];
	mul.f32 	%f63, %f14, %f62;
	fma.rn.f32 	%f64, %f13, %f72, %f63;
	st.global.f32 	[%rd51], %f64;
$L__BB0_14:
	ret;

}


// ===== COMPILED SASS (sm_100) =====

	.target	sm_100

	.elftype	@"ET_EXEC"


//--------------------- .note.nv.tkinfo           --------------------------
	.section	.note.nv.tkinfo,"",@"SHT_NOTE"
	.sectionflags	@"SHF_NOTE_NV_TKINFO"
	.tkinfo
        /*0018*/ 	.word	0x00000002
        /*0030*/ 	.string	""
        /*0030*/ 	.string	"ptxas"
        /*0030*/ 	.string	"Cuda compilation tools, release 13.0, V13.0.88"
        /*0030*/ 	.string	"Build cuda_13.0.r13.0/compiler.36424714_0"
        /*0030*/ 	.string	"-arch sm_100 -m 64 "



//--------------------- .note.nv.cuinfo           --------------------------
	.section	.note.nv.cuinfo,"",@"SHT_NOTE"
	.sectionflags	@"SHF_NOTE_NV_CUINFO"
        /*0018*/ 	.short	0x0002
        /*001a*/ 	.short	0x0064
        /*001c*/ 	.short	0x0082
	.zero		2


//--------------------- .nv.info                  --------------------------
	.section	.nv.info,"",@"SHT_CUDA_INFO"
	.align	4


	//----- nvinfo : EIATTR_REGCOUNT
	.align		4
        /*0000*/ 	.byte	0x04, 0x2f
        /*0002*/ 	.short	(.L_1 - .L_0)
	.align		4
.L_0:
        /*0004*/ 	.word	index@(_Z8sgemm_v0PKfS0_Pfiiiff)
        /*0008*/ 	.word	0x00000020


	//----- nvinfo : EIATTR_FRAME_SIZE
	.align		4
.L_1:
        /*000c*/ 	.byte	0x04, 0x11
        /*000e*/ 	.short	(.L_3 - .L_2)
	.align		4
.L_2:
        /*0010*/ 	.word	index@(_Z8sgemm_v0PKfS0_Pfiiiff)
        /*0014*/ 	.word	0x00000000


	//----- nvinfo : EIATTR_MIN_STACK_SIZE
	.align		4
.L_3:
        /*0018*/ 	.byte	0x04, 0x12
        /*001a*/ 	.short	(.L_5 - .L_4)
	.align		4
.L_4:
        /*001c*/ 	.word	index@(_Z8sgemm_v0PKfS0_Pfiiiff)
        /*0020*/ 	.word	0x00000000
.L_5:


//--------------------- .nv.compat                --------------------------
	.section	.nv.compat,"",@"SHT_CUDA_COMPAT_INFO"
	.align	4
        /*0000*/ 	.byte	0x02, 0x09, 0x00, 0x00, 0x02, 0x02, 0x01, 0x00, 0x02, 0x05, 0x05, 0x00, 0x03, 0x07, 0x01, 0x01
        /*0010*/ 	.byte	0x02, 0x03, 0x00, 0x00, 0x02, 0x06, 0x01, 0x00, 0x04, 0x0b, 0x08, 0x00, 0x09, 0x00, 0x00, 0x00
        /*0020*/ 	.byte	0x00, 0x00, 0x00, 0x00


//--------------------- .nv.info._Z8sgemm_v0PKfS0_Pfiiiff --------------------------
	.section	.nv.info._Z8sgemm_v0PKfS0_Pfiiiff,"",@"SHT_CUDA_INFO"
	.sectionflags	@""
	.align	4


	//----- nvinfo : EIATTR_CUDA_API_VERSION
	.align		4
        /*0000*/ 	.byte	0x04, 0x37
        /*0002*/ 	.short	(.L_7 - .L_6)
.L_6:
        /*0004*/ 	.word	0x00000082


	//----- nvinfo : EIATTR_KPARAM_INFO
	.align		4
.L_7:
        /*0008*/ 	.byte	0x04, 0x17
        /*000a*/ 	.short	(.L_9 - .L_8)
.L_8:
        /*000c*/ 	.word	0x00000000
        /*0010*/ 	.short	0x0007
        /*0012*/ 	.short	0x0028
        /*0014*/ 	.byte	0x00, 0xf0, 0x11, 0x00


	//----- nvinfo : EIATTR_KPARAM_INFO
	.align		4
.L_9:
        /*0018*/ 	.byte	0x04, 0x17
        /*001a*/ 	.short	(.L_11 - .L_10)
.L_10:
        /*001c*/ 	.word	0x00000000
        /*0020*/ 	.short	0x0006
        /*0022*/ 	.short	0x0024
        /*0024*/ 	.byte	0x00, 0xf0, 0x11, 0x00


	//----- nvinfo : EIATTR_KPARAM_INFO
	.align		4
.L_11:
        /*0028*/ 	.byte	0x04, 0x17
        /*002a*/ 	.short	(.L_13 - .L_12)
.L_12:
        /*002c*/ 	.word	0x00000000
        /*0030*/ 	.short	0x0005
        /*0032*/ 	.short	0x0020
        /*0034*/ 	.byte	0x00, 0xf0, 0x11, 0x00


	//----- nvinfo : EIATTR_KPARAM_INFO
	.align		4
.L_13:
        /*0038*/ 	.byte	0x04, 0x17
        /*003a*/ 	.short	(.L_15 - .L_14)
.L_14:
        /*003c*/ 	.word	0x00000000
        /*0040*/ 	.short	0x0004
        /*0042*/ 	.short	0x001c
        /*0044*/ 	.byte	0x00, 0xf0, 0x11, 0x00


	//----- nvinfo : EIATTR_KPARAM_INFO
	.align		4
.L_15:
        /*0048*/ 	.byte	0x04, 0x17
        /*004a*/ 	.short	(.L_17 - .L_16)
.L_16:
        /*004c*/ 	.word	0x00000000
        /*0050*/ 	.short	0x0003
        /*0052*/ 	.short	0x0018
        /*0054*/ 	.byte	0x00, 0xf0, 0x11, 0x00


	//----- nvinfo : EIATTR_KPARAM_INFO
	.align		4
.L_17:
        /*0058*/ 	.byte	0x04, 0x17
        /*005a*/ 	.short	(.L_19 - .L_18)
.L_18:
        /*005c*/ 	.word	0x00000000
        /*0060*/ 	.short	0x0002
        /*0062*/ 	.short	0x0010
        /*0064*/ 	.byte	0x00, 0xf5, 0x21, 0x00


	//----- nvinfo : EIATTR_KPARAM_INFO
	.align		4
.L_19:
        /*0068*/ 	.byte	0x04, 0x17
        /*006a*/ 	.short	(.L_21 - .L_20)
.L_20:
        /*006c*/ 	.word	0x00000000
        /*0070*/ 	.short	0x0001
        /*0072*/ 	.short	0x0008
        /*0074*/ 	.byte	0x00, 0xf5, 0x21, 0x00


	//----- nvinfo : EIATTR_KPARAM_INFO
	.align		4
.L_21:
        /*0078*/ 	.byte	0x04, 0x17
        /*007a*/ 	.short	(.L_23 - .L_22)
.L_22:
        /*007c*/ 	.word	0x00000000
        /*0080*/ 	.short	0x0000
        /*0082*/ 	.short	0x0000
        /*0084*/ 	.byte	0x00, 0xf5, 0x21, 0x00


	//----- nvinfo : EIATTR_SPARSE_MMA_MASK
	.align		4
.L_23:
        /*0088*/ 	.byte	0x03, 0x50
        /*008a*/ 	.short	0x0000


	//----- nvinfo : EIATTR_MAXREG_COUNT
	.align		4
        /*008c*/ 	.byte	0x03, 0x1b
        /*008e*/ 	.short	0x00ff


	//----- nvinfo : EIATTR_MERCURY_ISA_VERSION
	.align		4
        /*0090*/ 	.byte	0x03, 0x5f
        /*0092*/ 	.short	0x0101


	//----- nvinfo : EIATTR_VRC_CTA_INIT_COUNT
	.align		4
        /*0094*/ 	.byte	0x02, 0x4a
	.zero		1
	.zero		1


	//----- nvinfo : EIATTR_EXIT_INSTR_OFFSETS
	.align		4
        /*0098*/ 	.byte	0x04, 0x1c
        /*009a*/ 	.short	(.L_25 - .L_24)


	//   ....[0]....
.L_24:
        /*009c*/ 	.word	0x000000c0


	//   ....[1]....
        /*00a0*/ 	.word	0x00000930


	//----- nvinfo : EIATTR_CBANK_PARAM_SIZE
	.align		4
.L_25:
        /*00a4*/ 	.byte	0x03, 0x19
        /*00a6*/ 	.short	0x002c


	//----- nvinfo : EIATTR_PARAM_CBANK
	.align		4
        /*00a8*/ 	.byte	0x04, 0x0a
        /*00aa*/ 	.short	(.L_27 - .L_26)
	.align		4
.L_26:
        /*00ac*/ 	.word	index@(.nv.constant0._Z8sgemm_v0PKfS0_Pfiiiff)
        /*00b0*/ 	.short	0x0380
        /*00b2*/ 	.short	0x002c


	//----- nvinfo : EIATTR_SW_WAR
	.align		4
.L_27:
        /*00b4*/ 	.byte	0x04, 0x36
        /*00b6*/ 	.short	(.L_29 - .L_28)
.L_28:
        /*00b8*/ 	.word	0x00000008
.L_29:


//--------------------- .nv.callgraph             --------------------------
	.section	.nv.callgraph,"",@"SHT_CUDA_CALLGRAPH"
	.align	4
	.sectionentsize	8
	.align		4
        /*0000*/ 	.word	0x00000000
	.align		4
        /*0004*/ 	.word	0xffffffff
	.align		4
        /*0008*/ 	.word	0x00000000
	.align		4
        /*000c*/ 	.word	0xfffffffe
	.align		4
        /*0010*/ 	.word	0x00000000
	.align		4
        /*0014*/ 	.word	0xfffffffd
	.align		4
        /*0018*/ 	.word	0x00000000
	.align		4
        /*001c*/ 	.word	0xfffffffc


//--------------------- .text._Z8sgemm_v0PKfS0_Pfiiiff --------------------------
	.section	.text._Z8sgemm_v0PKfS0_Pfiiiff,"ax",@progbits
	.align	128
        .global         _Z8sgemm_v0PKfS0_Pfiiiff
        .type           _Z8sgemm_v0PKfS0_Pfiiiff,@function
        .size           _Z8sgemm_v0PKfS0_Pfiiiff,(.L_x_5 - _Z8sgemm_v0PKfS0_Pfiiiff)
        .other          _Z8sgemm_v0PKfS0_Pfiiiff,@"STO_CUDA_ENTRY STV_DEFAULT"
_Z8sgemm_v0PKfS0_Pfiiiff:
.text._Z8sgemm_v0PKfS0_Pfiiiff:
[----:B------:R-:W-:Y:S01]  /*0000*/  LDC R1, c[0x0][0x37c] ;  /* 0x0000df00ff017b82 */ /* 0x000fe20000000800 */
[----:B------:R-:W0:Y:S01]  /*0010*/  S2R R0, SR_CTAID.X ;  /* 0x0000000000007919 */ /* 0x000e220000002500 */
[----:B------:R-:W1:Y:S06]  /*0020*/  LDCU UR4, c[0x0][0x364] ;  /* 0x00006c80ff0477ac */ /* 0x000e6c0008000800 */
[----:B------:R-:W2:Y:S01]  /*0030*/  LDC.64 R2, c[0x0][0x398] ;  /* 0x0000e600ff027b82 */ /* 0x000ea20000000a00 */
[----:B------:R-:W0:Y:S01]  /*0040*/  S2R R5, SR_TID.X ;  /* 0x0000000000057919 */ /* 0x000e220000002100 */
[----:B------:R-:W0:Y:S01]  /*0050*/  LDCU UR5, c[0x0][0x360] ;  /* 0x00006c00ff0577ac */ /* 0x000e220008000800 */
[----:B------:R-:W1:Y:S01]  /*0060*/  S2R R19, SR_CTAID.Y ;  /* 0x0000000000137919 */ /* 0x000e620000002600 */
[----:B------:R-:W1:Y:S01]  /*0070*/  S2R R4, SR_TID.Y ;  /* 0x0000000000047919 */ /* 0x000e620000002200 */
[----:B0-----:R-:W-:-:S05]  /*0080*/  IMAD R0, R0, UR5, R5 ;  /* 0x0000000500007c24 */ /* 0x001fca000f8e0205 */
[----:B--2---:R-:W-:Y:S01]  /*0090*/  ISETP.GE.AND P0, PT, R0, R3, PT ;  /* 0x000000030000720c */ /* 0x004fe20003f06270 */
[----:B-1----:R-:W-:-:S05]  /*00a0*/  IMAD R19, R19, UR4, R4 ;  /* 0x0000000413137c24 */ /* 0x002fca000f8e0204 */
[----:B------:R-:W-:-:S13]  /*00b0*/  ISETP.GE.OR P0, PT, R19, R2, P0 ;  /* 0x000000021300720c */ /* 0x000fda0000706670 */
[----:B------:R-:W-:Y:S05]  /*00c0*/  @P0 EXIT ;  /* 0x000000000000094d */ /* 0x000fea0003800000 */
[----:B------:R-:W0:Y:S01]  /*00d0*/  LDC R2, c[0x0][0x3a0] ;  /* 0x0000e800ff027b82 */ /* 0x000e220000000800 */
[----:B------:R-:W1:Y:S01]  /*00e0*/  LDCU.64 UR4, c[0x0][0x358] ;  /* 0x00006b00ff0477ac */ /* 0x000e620008000a00 */
[----:B------:R-:W-:Y:S01]  /*00f0*/  HFMA2 R24, -RZ, RZ, 0, 0 ;  /* 0x00000000ff187431 */ /* 0x000fe200000001ff */
[----:B0-----:R-:W-:-:S13]  /*0100*/  ISETP.GE.AND P0, PT, R2, 0x1, PT ;  /* 0x000000010200780c */ /* 0x001fda0003f06270 */
[----:B-1----:R-:W-:Y:S05]  /*0110*/  @!P0 BRA `(.L_x_0) ;  /* 0x0000000400e08947 */ /* 0x002fea0003800000 */
[C---:B------:R-:W-:Y:S01]  /*0120*/  ISETP.GE.U32.AND P1, PT, R2.reuse, 0x8, PT ;  /* 0x000000080200780c */ /* 0x040fe20003f26070 */
[----:B------:R-:W-:Y:S01]  /*0130*/  IMAD R20, R19, R2, RZ ;  /* 0x0000000213147224 */ /* 0x000fe200078e02ff */
[----:B------:R-:W-:Y:S02]  /*0140*/  LOP3.LUT R27, R2, 0x7, RZ, 0xc0, !PT ;  /* 0x00000007021b7812 */ /* 0x000fe400078ec0ff */
[----:B------:R-:W-:Y:S02]  /*0150*/  MOV R24, RZ ;  /* 0x000000ff00187202 */ /* 0x000fe40000000f00 */
[----:B------:R-:W-:Y:S02]  /*0160*/  ISETP.NE.AND P0, PT, R27, RZ, PT ;  /* 0x000000ff1b00720c */ /* 0x000fe40003f05270 */
[----:B------:R-:W-:-:S05]  /*0170*/  MOV R21, RZ ;  /* 0x000000ff00157202 */ /* 0x000fca0000000f00 */
[----:B------:R-:W-:Y:S06]  /*0180*/  @!P1 BRA `(.L_x_1) ;  /* 0x0000000000c49947 */ /* 0x000fec0003800000 */
[----:B------:R-:W0:Y:S01]  /*0190*/  LDC.64 R4, c[0x0][0x380] ;  /* 0x0000e000ff047b82 */ /* 0x000e220000000a00 */
[----:B------:R-:W-:Y:S02]  /*01a0*/  LOP3.LUT R21, R2, 0x7ffffff8, RZ, 0xc0, !PT ;  /* 0x7ffffff802157812 */ /* 0x000fe400078ec0ff */
[----:B------:R-:W-:Y:S02]  /*01b0*/  MOV R24, RZ ;  /* 0x000000ff00187202 */ /* 0x000fe40000000f00 */
[----:B------:R-:W-:Y:S02]  /*01c0*/  MOV R18, R0 ;  /* 0x0000000000127202 */ /* 0x000fe40000000f00 */
[----:B------:R-:W-:Y:S01]  /*01d0*/  IADD3 R22, PT, PT, -R21, RZ, RZ ;  /* 0x000000ff15167210 */ /* 0x000fe20007ffe1ff */
[----:B0-----:R-:W-:-:S03]  /*01e0*/  IMAD.WIDE.U32 R4, R20, 0x4, R4 ;  /* 0x0000000414047825 */ /* 0x001fc600078e0004 */
[----:B------:R-:W-:-:S04]  /*01f0*/  IADD3 R6, P1, PT, R4, 0x10, RZ ;  /* 0x0000001004067810 */ /* 0x000fc80007f3e0ff */
[----:B------:R-:W-:-:S09]  /*0200*/  IADD3.X R7, PT, PT, RZ, R5, RZ, P1, !PT ;  /* 0x00000005ff077210 */ /* 0x000fd20000ffe4ff */
.L_x_2:
[----:B------:R-:W0:Y:S01]  /*0210*/  LDC.64 R16, c[0x0][0x388] ;  /* 0x0000e200ff107b82 */ /* 0x000e220000000a00 */
[----:B------:R-:W-:Y:S02]  /*0220*/  MOV R4, R6 ;  /* 0x0000000600047202 */ /* 0x000fe40000000f00 */
[----:B------:R-:W-:-:S05]  /*0230*/  MOV R5, R7 ;  /* 0x0000000700057202 */ /* 0x000fca0000000f00 */
[----:B------:R-:W2:Y:S04]  /*0240*/  LDG.E.CONSTANT R25, desc[UR4][R4.64+-0x10] ;  /* 0xfffff00404197981 */ /* 0x000ea8000c1e9900 */
[----:B------:R-:W3:Y:S04]  /*0250*/  LDG.E.CONSTANT R23, desc[UR4][R4.64+-0xc] ;  /* 0xfffff40404177981 */ /* 0x000ee8000c1e9900 */
[----:B------:R-:W4:Y:S04]  /*0260*/  LDG.E.CONSTANT R29, desc[UR4][R4.64+-0x8] ;  /* 0xfffff804041d7981 */ /* 0x000f28000c1e9900 */
[----:B------:R-:W5:Y:S01]  /*0270*/  LDG.E.CONSTANT R28, desc[UR4][R4.64+-0x4] ;  /* 0xfffffc04041c7981 */ /* 0x000f62000c1e9900 */
[----:B0-----:R-:W-:-:S05]  /*0280*/  IMAD.WIDE R16, R18, 0x4, R16 ;  /* 0x0000000412107825 */ /* 0x001fca00078e0210 */
[----:B------:R0:W2:Y:S01]  /*0290*/  LDG.E.CONSTANT R26, desc[UR4][R16.64] ;  /* 0x00000004101a7981 */ /* 0x0000a2000c1e9900 */
[----:B------:R-:W-:-:S04]  /*02a0*/  IMAD.WIDE R14, R3, 0x4, R16 ;  /* 0x00000004030e7825 */ /* 0x000fc800078e0210 */
[C---:B------:R-:W-:Y:S02]  /*02b0*/  IMAD.WIDE R6, R3.reuse, 0x4, R14 ;  /* 0x0000000403067825 */ /* 0x040fe400078e020e */
[----:B------:R-:W3:Y:S02]  /*02c0*/  LDG.E.CONSTANT R14, desc[UR4][R14.64] ;  /* 0x000000040e0e7981 */ /* 0x000ee4000c1e9900 */
[C---:B------:R-:W-:Y:S02]  /*02d0*/  IMAD.WIDE R10, R3.reuse, 0x4, R6 ;  /* 0x00000004030a7825 */ /* 0x040fe400078e0206 */
[----:B------:R-:W4:Y:S02]  /*02e0*/  LDG.E.CONSTANT R6, desc[UR4][R6.64] ;  /* 0x0000000406067981 */ /* 0x000f24000c1e9900 */
[C---:B------:R-:W-:Y:S02]  /*02f0*/  IMAD.WIDE R8, R3.reuse, 0x4, R10 ;  /* 0x0000000403087825 */ /* 0x040fe400078e020a */
[----:B------:R-:W5:Y:S02]  /*0300*/  LDG.E.CONSTANT R10, desc[UR4][R10.64] ;  /* 0x000000040a0a7981 */ /* 0x000f64000c1e9900 */
[----:B------:R-:W-:-:S02]  /*0310*/  IMAD.WIDE R12, R3, 0x4, R8 ;  /* 0x00000004030c7825 */ /* 0x000fc400078e0208 */
[----:B------:R-:W5:Y:S04]  /*0320*/  LDG.E.CONSTANT R7, desc[UR4][R4.64] ;  /* 0x0000000404077981 */ /* 0x000f68000c1e9900 */
[----:B------:R-:W5:Y:S01]  /*0330*/  LDG.E.CONSTANT R8, desc[UR4][R8.64] ;  /* 0x0000000408087981 */ /* 0x000f62000c1e9900 */
[----:B0-----:R-:W-:-:S03]  /*0340*/  IMAD.WIDE R16, R3, 0x4, R12 ;  /* 0x0000000403107825 */ /* 0x001fc600078e020c */
[----:B------:R-:W5:Y:S04]  /*0350*/  LDG.E.CONSTANT R12, desc[UR4][R12.64] ;  /* 0x000000040c0c7981 */ /* 0x000f68000c1e9900 */
[----:B------:R-:W5:Y:S04]  /*0360*/  LDG.E.CONSTANT R15, desc[UR4][R16.64] ;  /* 0x00000004100f7981 */ /* 0x000f68000c1e9900 */
[----:B------:R-:W5:Y:S04]  /*0370*/  LDG.E.CONSTANT R9, desc[UR4][R4.64+0x4] ;  /* 0x0000040404097981 */ /* 0x000f68000c1e9900 */
[----:B------:R-:W5:Y:S01]  /*0380*/  LDG.E.CONSTANT R11, desc[UR4][R4.64+0xc] ;  /* 0x00000c04040b7981 */ /* 0x000f62000c1e9900 */
[----:B--2---:R-:W-:Y:S01]  /*0390*/  FFMA R26, R25, R26, R24 ;  /* 0x0000001a191a7223 */ /* 0x004fe20000000018 */
[----:B------:R-:W-:-:S02]  /*03a0*/  IMAD.WIDE R24, R3, 0x4, R16 ;  /* 0x0000000403187825 */ /* 0x000fc400078e0210 */
[----:B------:R-:W2:Y:S04]  /*03b0*/  LDG.E.CONSTANT R16, desc[UR4][R4.64+0x8] ;  /* 0x0000080404107981 */ /* 0x000ea8000c1e9900 */
[----:B------:R-:W2:Y:S01]  /*03c0*/  LDG.E.CONSTANT R24, desc[UR4][R24.64] ;  /* 0x0000000418187981 */ /* 0x000ea2000c1e9900 */
[----:B---3--:R-:W-:Y:S01]  /*03d0*/  FFMA R14, R23, R14, R26 ;  /* 0x0000000e170e7223 */ /* 0x008fe2000000001a */
[----:B------:R-:W-:-:S03]  /*03e0*/  IADD3 R22, PT, PT, R22, 0x8, RZ ;  /* 0x0000000816167810 */ /* 0x000fc60007ffe0ff */
[----:B----4-:R-:W-:Y:S01]  /*03f0*/  FFMA R29, R29, R6, R14 ;  /* 0x000000061d1d7223 */ /* 0x010fe2000000000e */
[----:B------:R-:W-:-:S03]  /*0400*/  ISETP.NE.AND P1, PT, R22, RZ, PT ;  /* 0x000000ff1600720c */ /* 0x000fc60003f25270 */
[----:B-----5:R-:W-:Y:S01]  /*0410*/  FFMA R10, R28, R10, R29 ;  /* 0x0000000a1c0a7223 */ /* 0x020fe2000000001d */
[----:B------:R-:W-:-:S03]  /*0420*/  IADD3 R6, P2, PT, R4, 0x20, RZ ;  /* 0x0000002004067810 */ /* 0x000fc60007f5e0ff */
[----:B------:R-:W-:Y:S01]  /*0430*/  FFMA R8, R7, R8, R10 ;  /* 0x0000000807087223 */ /* 0x000fe2000000000a */
[----:B------:R-:W-:Y:S02]  /*0440*/  IADD3.X R7, PT, PT, RZ, R5, RZ, P2, !PT ;  /* 0x00000005ff077210 */ /* 0x000fe400017fe4ff */
[----:B------:R-:W-:Y:S01]  /*0450*/  LEA R18, R3, R18, 0x3 ;  /* 0x0000001203127211 */ /* 0x000fe200078e18ff */
[----:B------:R-:W-:-:S04]  /*0460*/  FFMA R9, R9, R12, R8 ;  /* 0x0000000c09097223 */ /* 0x000fc80000000008 */
[----:B--2---:R-:W-:-:S04]  /*0470*/  FFMA R16, R16, R15, R9 ;  /* 0x0000000f10107223 */ /* 0x004fc80000000009 */
[----:B------:R-:W-:Y:S01]  /*0480*/  FFMA R24, R11, R24, R16 ;  /* 0x000000180b187223 */ /* 0x000fe20000000010 */
[----:B------:R-:W-:Y:S06]  /*0490*/  @P1 BRA `(.L_x_2) ;  /* 0xfffffffc005c1947 */ /* 0x000fec000383ffff */
.L_x_1:
[----:B------:R-:W-:Y:S05]  /*04a0*/  @!P0 BRA `(.L_x_0) ;  /* 0x0000000000fc8947 */ /* 0x000fea0003800000 */
[----:B------:R-:W-:Y:S02]  /*04b0*/  ISETP.GE.U32.AND P1, PT, R27, 0x4, PT ;  /* 0x000000041b00780c */ /* 0x000fe40003f26070 */
[----:B------:R-:W-:-:S04]  /*04c0*/  LOP3.LUT R16, R2, 0x3, RZ, 0xc0, !PT ;  /* 0x0000000302107812 */ /* 0x000fc800078ec0ff */
[----:B------:R-:W-:-:S07]  /*04d0*/  ISETP.NE.AND P0, PT, R16, RZ, PT ;  /* 0x000000ff1000720c */ /* 0x000fce0003f05270 */
[----:B------:R-:W-:Y:S06]  /*04e0*/  @!P1 BRA `(.L_x_3) ;  /* 0x00000000006c9947 */ /* 0x000fec0003800000 */
[----:B------:R-:W0:Y:S01]  /*04f0*/  LDC.64 R6, c[0x0][0x388] ;  /* 0x0000e200ff067b82 */ /* 0x000e220000000a00 */
[----:B------:R-:W1:Y:S01]  /*0500*/  LDCU.64 UR6, c[0x0][0x380] ;  /* 0x00007000ff0677ac */ /* 0x000e620008000a00 */
[----:B------:R-:W-:Y:S01]  /*0510*/  IMAD R9, R21, R3, R0 ;  /* 0x0000000315097224 */ /* 0x000fe200078e0200 */
[CC--:B------:R-:W-:Y:S02]  /*0520*/  IADD3 R5, PT, PT, R20.reuse, R21.reuse, RZ ;  /* 0x0000001514057210 */ /* 0x0c0fe40007ffe0ff */
[----:B------:R-:W-:-:S03]  /*0530*/  IADD3 R10, P1, PT, R20, R21, RZ ;  /* 0x00000015140a7210 */ /* 0x000fc60007f3e0ff */
[----:B------:R-:W2:Y:S01]  /*0540*/  LDC.64 R14, c[0x0][0x380] ;  /* 0x0000e000ff0e7b82 */ /* 0x000ea20000000a00 */
[----:B0-----:R-:W-:-:S04]  /*0550*/  IMAD.WIDE R6, R9, 0x4, R6 ;  /* 0x0000000409067825 */ /* 0x001fc800078e0206 */
[----:B------:R-:W-:Y:S02]  /*0560*/  IMAD.WIDE R8, R3, 0x4, R6 ;  /* 0x0000000403087825 */ /* 0x000fe400078e0206 */
[----:B------:R-:W3:Y:S02]  /*0570*/  LDG.E.CONSTANT R6, desc[UR4][R6.64] ;  /* 0x0000000406067981 */ /* 0x000ee4000c1e9900 */
[----:B--2---:R-:W-:Y:S01]  /*0580*/  IMAD.WIDE.U32 R14, R5, 0x4, R14 ;  /* 0x00000004050e7825 */ /* 0x004fe200078e000e */
[----:B------:R-:W-:Y:S02]  /*0590*/  IADD3.X R5, PT, PT, RZ, RZ, RZ, P1, !PT ;  /* 0x000000ffff057210 */ /* 0x000fe40000ffe4ff */
[----:B-1----:R-:W-:-:S03]  /*05a0*/  LEA R4, P1, R10, UR6, 0x2 ;  /* 0x000000060a047c11 */ /* 0x002fc6000f8210ff */
[----:B------:R-:W3:Y:S01]  /*05b0*/  LDG.E.CONSTANT R15, desc[UR4][R14.64] ;  /* 0x000000040e0f7981 */ /* 0x000ee2000c1e9900 */
[----:B------:R-:W-:Y:S01]  /*05c0*/  LEA.HI.X R5, R10, UR7, R5, 0x2, P1 ;  /* 0x000000070a057c11 */ /* 0x000fe200088f1405 */
[C---:B------:R-:W-:Y:S02]  /*05d0*/  IMAD.WIDE R10, R3.reuse, 0x4, R8 ;  /* 0x00000004030a7825 */ /* 0x040fe400078e0208 */
[----:B------:R-:W2:Y:S04]  /*05e0*/  LDG.E.CONSTANT R8, desc[UR4][R8.64] ;  /* 0x0000000408087981 */ /* 0x000ea8000c1e9900 */
[----:B------:R-:W2:Y:S01]  /*05f0*/  LDG.E.CONSTANT R17, desc[UR4][R4.64+0x4] ;  /* 0x0000040404117981 */ /* 0x000ea2000c1e9900 */
[----:B------:R-:W-:-:S03]  /*0600*/  IMAD.WIDE R12, R3, 0x4, R10 ;  /* 0x00000004030c7825 */ /* 0x000fc600078e020a */
[----:B------:R-:W4:Y:S04]  /*0610*/  LDG.E.CONSTANT R22, desc[UR4][R10.64] ;  /* 0x000000040a167981 */ /* 0x000f28000c1e9900 */
[----:B------:R-:W4:Y:S04]  /*0620*/  LDG.E.CONSTANT R18, desc[UR4][R4.64+0x8] ;  /* 0x0000080404127981 */ /* 0x000f28000c1e9900 */
[----:B------:R-:W5:Y:S04]  /*0630*/  LDG.E.CONSTANT R26, desc[UR4][R4.64+0xc] ;  /* 0x00000c04041a7981 */ /* 0x000f68000c1e9900 */
[----:B------:R-:W5:Y:S01]  /*0640*/  LDG.E.CONSTANT R12, desc[UR4][R12.64] ;  /* 0x000000040c0c7981 */ /* 0x000f62000c1e9900 */
[----:B------:R-:W-:Y:S01]  /*0650*/  IADD3 R21, PT, PT, R21, 0x4, RZ ;  /* 0x0000000415157810 */ /* 0x000fe20007ffe0ff */
[----:B---3--:R-:W-:-:S04]  /*0660*/  FFMA R24, R15, R6, R24 ;  /* 0x000000060f187223 */ /* 0x008fc80000000018 */
[----:B--2---:R-:W-:-:S04]  /*0670*/  FFMA R17, R17, R8, R24 ;  /* 0x0000000811117223 */ /* 0x004fc80000000018 */
[----:B----4-:R-:W-:-:S04]  /*0680*/  FFMA R17, R18, R22, R17 ;  /* 0x0000001612117223 */ /* 0x010fc80000000011 */
[----:B-----5:R-:W-:-:S07]  /*0690*/  FFMA R24, R26, R12, R17 ;  /* 0x0000000c1a187223 */ /* 0x020fce0000000011 */
.L_x_3:
[----:B------:R-:W-:Y:S05]  /*06a0*/  @!P0 BRA `(.L_x_0) ;  /* 0x00000000007c8947 */ /* 0x000fea0003800000 */
[----:B------:R-:W-:Y:S01]  /*06b0*/  ISETP.NE.AND P1, PT, R16, 0x1, PT ;  /* 0x000000011000780c */ /* 0x000fe20003f25270 */
[----:B------:R-:W0:Y:S01]  /*06c0*/  LDC.64 R12, c[0x0][0x380] ;  /* 0x0000e000ff0c7b82 */ /* 0x000e220000000a00 */
[----:B------:R-:W-:-:S04]  /*06d0*/  LOP3.LUT R2, R2, 0x1, RZ, 0xc0, !PT ;  /* 0x0000000102027812 */ /* 0x000fc800078ec0ff */
[----:B------:R-:W-:-:S03]  /*06e0*/  ISETP.NE.U32.AND P0, PT, R2, 0x1, PT ;  /* 0x000000010200780c */ /* 0x000fc60003f05070 */
[----:B------:R-:W1:Y:S04]  /*06f0*/  LDC.64 R10, c[0x0][0x388] ;  /* 0x0000e200ff0a7b82 */ /* 0x000e680000000a00 */
[CC--:B------:R-:W-:Y:S02]  /*0700*/  @P1 IADD3 R15, PT, PT, R20.reuse, R21.reuse, RZ ;  /* 0x00000015140f1210 */ /* 0x0c0fe40007ffe0ff */
[----:B------:R-:W-:Y:S02]  /*0710*/  @P1 IADD3 R2, P2, PT, R20, R21, RZ ;  /* 0x0000001514021210 */ /* 0x000fe40007f5e0ff */
[----:B------:R-:W2:Y:S02]  /*0720*/  @P1 LDC.64 R4, c[0x0][0x380] ;  /* 0x0000e000ff041b82 */ /* 0x000ea40000000a00 */
[----:B------:R-:W-:-:S06]  /*0730*/  @P1 IADD3.X R14, PT, PT, RZ, RZ, RZ, P2, !PT ;  /* 0x000000ffff0e1210 */ /* 0x000fcc00017fe4ff */
[----:B------:R-:W3:Y:S01]  /*0740*/  LDC.64 R6, c[0x0][0x380] ;  /* 0x0000e000ff067b82 */ /* 0x000ee20000000a00 */
[----:B0-----:R-:W-:-:S04]  /*0750*/  @P1 IMAD.WIDE.U32 R12, R15, 0x4, R12 ;  /* 0x000000040f0c1825 */ /* 0x001fc800078e000c */
[C---:B------:R-:W-:Y:S01]  /*0760*/  @P1 IMAD R15, R21.reuse, R3, R0 ;  /* 0x00000003150f1224 */ /* 0x040fe200078e0200 */
[----:B------:R-:W-:Y:S01]  /*0770*/  @P1 IADD3 R21, PT, PT, R21, 0x2, RZ ;  /* 0x0000000215151810 */ /* 0x000fe20007ffe0ff */
[----:B------:R-:W4:Y:S01]  /*0780*/  @P1 LDG.E.CONSTANT R13, desc[UR4][R12.64] ;  /* 0x000000040c0d1981 */ /* 0x000f22000c1e9900 */
[----:B------:R-:W0:Y:S01]  /*0790*/  LDC.64 R8, c[0x0][0x388] ;  /* 0x0000e200ff087b82 */ /* 0x000e220000000a00 */
[----:B-1----:R-:W-:Y:S01]  /*07a0*/  @P1 IMAD.WIDE R10, R15, 0x4, R10 ;  /* 0x000000040f0a1825 */ /* 0x002fe200078e020a */
[----:B------:R-:W-:Y:S02]  /*07b0*/  @!P0 IADD3 R17, PT, PT, R20, R21, RZ ;  /* 0x0000001514118210 */ /* 0x000fe40007ffe0ff */
[----:B--2---:R-:W-:Y:S01]  /*07c0*/  @P1 LEA R4, P2, R2, R4, 0x2 ;  /* 0x0000000402041211 */ /* 0x004fe200078410ff */
[----:B------:R-:W-:-:S03]  /*07d0*/  @!P0 IMAD R21, R21, R3, R0 ;  /* 0x0000000315158224 */ /* 0x000fc600078e0200 */
[----:B------:R-:W-:Y:S01]  /*07e0*/  @P1 LEA.HI.X R5, R2, R5, R14, 0x2, P2 ;  /* 0x0000000502051211 */ /* 0x000fe200010f140e */
[----:B------:R-:W-:Y:S01]  /*07f0*/  @P1 IMAD.WIDE R14, R3, 0x4, R10 ;  /* 0x00000004030e1825 */ /* 0x000fe200078e020a */
[----:B------:R-:W4:Y:S03]  /*0800*/  @P1 LDG.E.CONSTANT R2, desc[UR4][R10.64] ;  /* 0x000000040a021981 */ /* 0x000f26000c1e9900 */
[----:B---3--:R-:W-:Y:S01]  /*0810*/  @!P0 IMAD.WIDE.U32 R6, R17, 0x4, R6 ;  /* 0x0000000411068825 */ /* 0x008fe200078e0006 */
[----:B------:R-:W2:Y:S04]  /*0820*/  @P1 LDG.E.CONSTANT R5, desc[UR4][R4.64+0x4] ;  /* 0x0000040404051981 */ /* 0x000ea8000c1e9900 */
[----:B------:R-:W2:Y:S01]  /*0830*/  @P1 LDG.E.CONSTANT R14, desc[UR4][R14.64] ;  /* 0x000000040e0e1981 */ /* 0x000ea2000c1e9900 */
[----:B0-----:R-:W-:-:S03]  /*0840*/  @!P0 IMAD.WIDE R8, R21, 0x4, R8 ;  /* 0x0000000415088825 */ /* 0x001fc600078e0208 */
[----:B------:R-:W3:Y:S04]  /*0850*/  @!P0 LDG.E.CONSTANT R7, desc[UR4][R6.64] ;  /* 0x0000000406078981 */ /* 0x000ee8000c1e9900 */
[----:B------:R-:W3:Y:S01]  /*0860*/  @!P0 LDG.E.CONSTANT R8, desc[UR4][R8.64] ;  /* 0x0000000408088981 */ /* 0x000ee2000c1e9900 */
[----:B----4-:R-:W-:-:S04]  /*0870*/  @P1 FFMA R2, R13, R2, R24 ;  /* 0x000000020d021223 */ /* 0x010fc80000000018 */
[----:B--2---:R-:W-:-:S04]  /*0880*/  @P1 FFMA R24, R5, R14, R2 ;  /* 0x0000000e05181223 */ /* 0x004fc80000000002 */
[----:B---3--:R-:W-:-:S07]  /*0890*/  @!P0 FFMA R24, R7, R8, R24 ;  /* 0x0000000807188223 */ /* 0x008fce0000000018 */
.L_x_0:
[----:B------:R-:W0:Y:S01]  /*08a0*/  LDC.64 R4, c[0x0][0x390] ;  /* 0x0000e400ff047b82 */ /* 0x000e220000000a00 */
[----:B------:R-:W-:Y:S01]  /*08b0*/  IMAD R3, R19, R3, R0 ;  /* 0x0000000313037224 */ /* 0x000fe200078e0200 */
[----:B------:R-:W1:Y:S01]  /*08c0*/  LDCU UR6, c[0x0][0x3a8] ;  /* 0x00007500ff0677ac */ /* 0x000e620008000800 */
[----:B------:R-:W2:Y:S02]  /*08d0*/  LDCU UR7, c[0x0][0x3a4] ;  /* 0x00007480ff0777ac */ /* 0x000ea40008000800 */
[----:B0-----:R-:W-:-:S05]  /*08e0*/  IMAD.WIDE R2, R3, 0x4, R4 ;  /* 0x0000000403027825 */ /* 0x001fca00078e0204 */
[----:B------:R-:W1:Y:S02]  /*08f0*/  LDG.E R0, desc[UR4][R2.64] ;  /* 0x0000000402007981 */ /* 0x000e64000c1e1900 */
[----:B-1----:R-:W-:-:S04]  /*0900*/  FMUL R5, R0, UR6 ;  /* 0x0000000600057c20 */ /* 0x002fc80008400000 */
[----:B--2---:R-:W-:-:S05]  /*0910*/  FFMA R5, R24, UR7, R5 ;  /* 0x0000000718057c23 */ /* 0x004fca0008000005 */
[----:B------:R-:W-:Y:S01]  /*0920*/  STG.E desc[UR4][R2.64], R5 ;  /* 0x0000000502007986 */ /* 0x000fe2000c101904 */
[----:B------:R-:W-:Y:S05]  /*0930*/  EXIT ;  /* 0x000000000000794d */ /* 0x000fea0003800000 */
.L_x_4:
[----:B------:R-:W-:-:S00]  /*0940*/  BRA `(.L_x_4) ;  /* 0xfffffffc00fc7947 */ /* 0x000fc0000383ffff */
[----:B------:R-:W-:-:S00]  /*0950*/  NOP ;  /* 0x0000000000007918 */ /* 0x000fc00000000000 */
        /* <DEDUP_REMOVED lines=10> */
.L_x_5:


//--------------------- .nv.shared.reserved.0     --------------------------
	.section	.nv.shared.reserved.0,"aw",@nobits
	.weak		__nv_reservedSMEM_offset_0_alias
	.size		__nv_reservedSMEM_offset_0_alias, 0, 64
	.other		__nv_reservedSMEM_offset_0_alias,@"STO_CUDA_RESERVED_SHARED STV_DEFAULT"
__nv_reservedSMEM_offset_0_alias:
	.zero		0
	.zero		64


//--------------------- .nv.constant0._Z8sgemm_v0PKfS0_Pfiiiff --------------------------
	.section	.nv.constant0._Z8sgemm_v0PKfS0_Pfiiiff,"a",@progbits
	.sectionflags	@""
	.align	4
.nv.constant0._Z8sgemm_v0PKfS0_Pfiiiff:
	.zero		940


//--------------------- SYMBOLS --------------------------

	.type		.nv.reservedSmem.offset0,@object
	.size		.nv.reservedSmem.offset0,0x4
